	.headerflags	@"EF_CUDA_TEXMODE_UNIFIED EF_CUDA_64BIT_ADDRESS EF_CUDA_ACCELERATORS EF_CUDA_SM90 EF_CUDA_VIRTUAL_SM(EF_CUDA_SM90)"
	.elftype	@"ET_EXEC"


//--------------------- .nv.info                  --------------------------
	.section	.nv.info,"",@"SHT_CUDA_INFO"
	.align	4


	//----- nvinfo : EIATTR_REGCOUNT
	.align		4
        /*0000*/ 	.byte	0x04, 0x2f
        /*0002*/ 	.short	(.L_3 - .L_2)
	.align		4
.L_2:
        /*0004*/ 	.word	index@(triton_poi_fused__native_batch_norm_legit_no_training_add_relu_32)
        /*0008*/ 	.word	0x0000003a


	//----- nvinfo : EIATTR_MIN_STACK_SIZE
	.align		4
.L_3:
        /*000c*/ 	.byte	0x04, 0x12
        /*000e*/ 	.short	(.L_5 - .L_4)
	.align		4
.L_4:
        /*0010*/ 	.word	index@(triton_poi_fused__native_batch_norm_legit_no_training_add_relu_32)
        /*0014*/ 	.word	0x00000000


	//----- nvinfo : EIATTR_FRAME_SIZE
	.align		4
.L_5:
        /*0018*/ 	.byte	0x04, 0x11
        /*001a*/ 	.short	(.L_7 - .L_6)
	.align		4
.L_6:
        /*001c*/ 	.word	index@(triton_poi_fused__native_batch_norm_legit_no_training_add_relu_32)
        /*0020*/ 	.word	0x00000000


	//----- nvinfo : EIATTR_MIN_STACK_SIZE
	.align		4
.L_7:
        /*0024*/ 	.byte	0x04, 0x12
        /*0026*/ 	.short	(.L_9 - .L_8)
	.align		4
.L_8:
        /*0028*/ 	.word	index@(triton_poi_fused__native_batch_norm_legit_no_training_add_relu_32)
        /*002c*/ 	.word	0x00000000
.L_9:


//--------------------- .nv.info.triton_poi_fused__native_batch_norm_legit_no_training_add_relu_32 --------------------------
	.section	.nv.info.triton_poi_fused__native_batch_norm_legit_no_training_add_relu_32,"",@"SHT_CUDA_INFO"
	.sectionflags	@""
	.align	4


	//----- nvinfo : EIATTR_CUDA_API_VERSION
	.align		4
        /*0000*/ 	.byte	0x04, 0x37
        /*0002*/ 	.short	(.L_11 - .L_10)
.L_10:
        /*0004*/ 	.word	0x0000007c


	//----- nvinfo : EIATTR_KPARAM_INFO
	.align		4
.L_11:
        /*0008*/ 	.byte	0x04, 0x17
        /*000a*/ 	.short	(.L_13 - .L_12)
.L_12:
        /*000c*/ 	.word	0x00000000
        /*0010*/ 	.short	0x0009
        /*0012*/ 	.short	0x0044
        /*0014*/ 	.byte	0x00, 0xf0, 0x11, 0x00


	//----- nvinfo : EIATTR_KPARAM_INFO
	.align		4
.L_13:
        /*0018*/ 	.byte	0x04, 0x17
        /*001a*/ 	.short	(.L_15 - .L_14)
.L_14:
        /*001c*/ 	.word	0x00000000
        /*0020*/ 	.short	0x0008
        /*0022*/ 	.short	0x0040
        /*0024*/ 	.byte	0x00, 0xf0, 0x11, 0x00


	//----- nvinfo : EIATTR_KPARAM_INFO
	.align		4
.L_15:
        /*0028*/ 	.byte	0x04, 0x17
        /*002a*/ 	.short	(.L_17 - .L_16)
.L_16:
        /*002c*/ 	.word	0x00000000
        /*0030*/ 	.short	0x0007
        /*0032*/ 	.short	0x0038
        /*0034*/ 	.byte	0x00, 0xf4, 0x21, 0x00


	//----- nvinfo : EIATTR_KPARAM_INFO
	.align		4
.L_17:
        /*0038*/ 	.byte	0x04, 0x17
        /*003a*/ 	.short	(.L_19 - .L_18)
.L_18:
        /*003c*/ 	.word	0x00000000
        /*0040*/ 	.short	0x0006
        /*0042*/ 	.short	0x0030
        /*0044*/ 	.byte	0x00, 0xf4, 0x21, 0x00


	//----- nvinfo : EIATTR_KPARAM_INFO
	.align		4
.L_19:
        /*0048*/ 	.byte	0x04, 0x17
        /*004a*/ 	.short	(.L_21 - .L_20)
.L_20:
        /*004c*/ 	.word	0x00000000
        /*0050*/ 	.short	0x0005
        /*0052*/ 	.short	0x0028
        /*0054*/ 	.byte	0x00, 0xf4, 0x21, 0x00


	//----- nvinfo : EIATTR_KPARAM_INFO
	.align		4
.L_21:
        /*0058*/ 	.byte	0x04, 0x17
        /*005a*/ 	.short	(.L_23 - .L_22)
.L_22:
        /*005c*/ 	.word	0x00000000
        /*0060*/ 	.short	0x0004
        /*0062*/ 	.short	0x0020
        /*0064*/ 	.byte	0x00, 0xf4, 0x21, 0x00


	//----- nvinfo : EIATTR_KPARAM_INFO
	.align		4
.L_23:
        /*0068*/ 	.byte	0x04, 0x17
        /*006a*/ 	.short	(.L_25 - .L_24)
.L_24:
        /*006c*/ 	.word	0x00000000
        /*0070*/ 	.short	0x0003
        /*0072*/ 	.short	0x0018
        /*0074*/ 	.byte	0x00, 0xf4, 0x21, 0x00


	//----- nvinfo : EIATTR_KPARAM_INFO
	.align		4
.L_25:
        /*0078*/ 	.byte	0x04, 0x17
        /*007a*/ 	.short	(.L_27 - .L_26)
.L_26:
        /*007c*/ 	.word	0x00000000
        /*0080*/ 	.short	0x0002
        /*0082*/ 	.short	0x0010
        /*0084*/ 	.byte	0x00, 0xf4, 0x21, 0x00


	//----- nvinfo : EIATTR_KPARAM_INFO
	.align		4
.L_27:
        /*0088*/ 	.byte	0x04, 0x17
        /*008a*/ 	.short	(.L_29 - .L_28)
.L_28:
        /*008c*/ 	.word	0x00000000
        /*0090*/ 	.short	0x0001
        /*0092*/ 	.short	0x0008
        /*0094*/ 	.byte	0x00, 0xf4, 0x21, 0x00


	//----- nvinfo : EIATTR_KPARAM_INFO
	.align		4
.L_29:
        /*0098*/ 	.byte	0x04, 0x17
        /*009a*/ 	.short	(.L_31 - .L_30)
.L_30:
        /*009c*/ 	.word	0x00000000
        /*00a0*/ 	.short	0x0000
        /*00a2*/ 	.short	0x0000
        /*00a4*/ 	.byte	0x00, 0xf4, 0x21, 0x00


	//----- nvinfo : EIATTR_SPARSE_MMA_MASK
	.align		4
.L_31:
        /*00a8*/ 	.byte	0x03, 0x50
        /*00aa*/ 	.short	0x0000


	//----- nvinfo : EIATTR_MAXREG_COUNT
	.align		4
        /*00ac*/ 	.byte	0x03, 0x1b
        /*00ae*/ 	.short	0x00ff


	//----- nvinfo : EIATTR_EXIT_INSTR_OFFSETS
	.align		4
        /*00b0*/ 	.byte	0x04, 0x1c
        /*00b2*/ 	.short	(.L_33 - .L_32)


	//   ....[0]....
.L_32:
        /*00b4*/ 	.word	0x000018f0


	//   ....[1]....
        /*00b8*/ 	.word	0x00001930


	//----- nvinfo : EIATTR_REQNTID
	.align		4
.L_33:
        /*00bc*/ 	.byte	0x04, 0x10
        /*00be*/ 	.short	(.L_35 - .L_34)
.L_34:
        /*00c0*/ 	.word	0x00000100
        /*00c4*/ 	.word	0x00000001
        /*00c8*/ 	.word	0x00000001


	//----- nvinfo : EIATTR_CBANK_PARAM_SIZE
	.align		4
.L_35:
        /*00cc*/ 	.byte	0x03, 0x19
        /*00ce*/ 	.short	0x0048


	//----- nvinfo : EIATTR_PARAM_CBANK
	.align		4
        /*00d0*/ 	.byte	0x04, 0x0a
        /*00d2*/ 	.short	(.L_37 - .L_36)
	.align		4
.L_36:
        /*00d4*/ 	.word	index@(.nv.constant0.triton_poi_fused__native_batch_norm_legit_no_training_add_relu_32)
        /*00d8*/ 	.short	0x0210
        /*00da*/ 	.short	0x0048


	//----- nvinfo : EIATTR_SW_WAR
	.align		4
.L_37:
        /*00dc*/ 	.byte	0x04, 0x36
        /*00de*/ 	.short	(.L_39 - .L_38)
.L_38:
        /*00e0*/ 	.word	0x00000008
.L_39:


//--------------------- .nv.callgraph             --------------------------
	.section	.nv.callgraph,"",@"SHT_CUDA_CALLGRAPH"
	.align	4
	.sectionentsize	8
	.align		4
        /*0000*/ 	.word	0x00000000
	.align		4
        /*0004*/ 	.word	0xffffffff
	.align		4
        /*0008*/ 	.word	0x00000000
	.align		4
        /*000c*/ 	.word	0xfffffffe
	.align		4
        /*0010*/ 	.word	0x00000000
	.align		4
        /*0014*/ 	.word	0xfffffffd
	.align		4
        /*0018*/ 	.word	0x00000000
	.align		4
        /*001c*/ 	.word	0xfffffffc


//--------------------- .nv.constant4             --------------------------
	.section	.nv.constant4,"a",@progbits
	.align	8
	.align		8
.nv.constant4:
        /*0000*/ 	.dword	_$_str
	.align		8
        /*0008*/ 	.dword	_$_str_$_2


//--------------------- .text.triton_poi_fused__native_batch_norm_legit_no_training_add_relu_32 --------------------------
	.section	.text.triton_poi_fused__native_batch_norm_legit_no_training_add_relu_32,"ax",@progbits
	.sectionflags	@"SHF_BARRIERS=1"
	.align	128
        .global         triton_poi_fused__native_batch_norm_legit_no_training_add_relu_32
        .type           triton_poi_fused__native_batch_norm_legit_no_training_add_relu_32,@function
        .size           triton_poi_fused__native_batch_norm_legit_no_training_add_relu_32,(.L_x_1 - triton_poi_fused__native_batch_norm_legit_no_training_add_relu_32)
        .other          triton_poi_fused__native_batch_norm_legit_no_training_add_relu_32,@"STO_CUDA_ENTRY STV_DEFAULT"
triton_poi_fused__native_batch_norm_legit_no_training_add_relu_32:
.text.triton_poi_fused__native_batch_norm_legit_no_training_add_relu_32:
[----:B------:R-:W0:Y:S01]  /*0000*/  LDC R1, c[0x0][0x28] ;  /* 0x00000a00ff017b82 */ /* 0x000e220000000800 */
[----:B------:R-:W1:Y:S07]  /*0010*/  S2R R21, SR_TID.X ;  /* 0x0000000000157919 */ /* 0x000e6e0000002100 */
[----:B------:R-:W2:Y:S01]  /*0020*/  LDC.64 R22, c[0x0][0x210] ;  /* 0x00008400ff167b82 */ /* 0x000ea20000000a00 */
[----:B------:R-:W-:Y:S02]  /*0030*/  CS2R R16, SRZ ;  /* 0x0000000000107805 */ /* 0x000fe4000001ff00 */
[----:B------:R-:W-:Y:S01]  /*0040*/  CS2R R18, SRZ ;  /* 0x0000000000127805 */ /* 0x000fe2000001ff00 */
[----:B------:R-:W3:Y:S01]  /*0050*/  S2R R2, SR_CTAID.Y ;  /* 0x0000000000027919 */ /* 0x000ee20000002600 */
[----:B------:R-:W-:Y:S01]  /*0060*/  ULDC.64 UR6, c[0x0][0x208] ;  /* 0x0000820000067ab9 */ /* 0x000fe20000000a00 */
[----:B------:R-:W-:-:S02]  /*0070*/  CS2R R12, SRZ ;  /* 0x00000000000c7805 */ /* 0x000fc4000001ff00 */
[----:B------:R-:W-:Y:S01]  /*0080*/  CS2R R14, SRZ ;  /* 0x00000000000e7805 */ /* 0x000fe2000001ff00 */
[----:B------:R-:W4:Y:S01]  /*0090*/  S2R R4, SR_CTAID.X ;  /* 0x0000000000047919 */ /* 0x000f220000002500 */
[----:B------:R-:W-:Y:S02]  /*00a0*/  CS2R R8, SRZ ;  /* 0x0000000000087805 */ /* 0x000fe4000001ff00 */
[----:B------:R-:W-:Y:S01]  /*00b0*/  CS2R R10, SRZ ;  /* 0x00000000000a7805 */ /* 0x000fe2000001ff00 */
[----:B------:R-:W5:Y:S01]  /*00c0*/  S2UR UR5, SR_CgaCtaId ;  /* 0x00000000000579c3 */ /* 0x000f620000008800 */
[----:B------:R-:W-:-:S07]  /*00d0*/  UMOV UR4, 0x400 ;  /* 0x0000040000047882 */ /* 0x000fce0000000000 */
[----:B------:R-:W2:Y:S08]  /*00e0*/  LDC.64 R28, c[0x0][0x220] ;  /* 0x00008800ff1c7b82 */ /* 0x000eb00000000a00 */
[----:B------:R-:W2:Y:S01]  /*00f0*/  LDC.64 R32, c[0x0][0x230] ;  /* 0x00008c00ff207b82 */ /* 0x000ea20000000a00 */
[----:B-1----:R-:W-:Y:S01]  /*0100*/  IMAD.SHL.U32 R40, R21, 0x4, RZ ;  /* 0x0000000415287824 */ /* 0x002fe200078e00ff */
[----:B------:R-:W-:-:S04]  /*0110*/  SHF.R.U32.HI R6, RZ, 0x6, R21 ;  /* 0x00000006ff067819 */ /* 0x000fc80000011615 */
[----:B------:R-:W-:-:S04]  /*0120*/  LOP3.LUT R3, R40, 0xfc, RZ, 0xc0, !PT ;  /* 0x000000fc28037812 */ /* 0x000fc800078ec0ff */
[----:B---3--:R-:W-:Y:S01]  /*0130*/  PRMT R0, R3, 0x6540, R2 ;  /* 0x0000654003007816 */ /* 0x008fe20000000002 */
[----:B----4-:R-:W-:Y:S01]  /*0140*/  IMAD.SHL.U32 R3, R4, 0x10, RZ ;  /* 0x0000001004037824 */ /* 0x010fe200078e00ff */
[----:B------:R-:W-:Y:S02]  /*0150*/  SGXT.U32 R4, R6, 0x2 ;  /* 0x000000020604781a */ /* 0x000fe40000000000 */
[C---:B------:R-:W-:Y:S01]  /*0160*/  ISETP.GE.AND P1, PT, R0.reuse, 0xd0, PT ;  /* 0x000000d00000780c */ /* 0x040fe20003f26270 */
[----:B------:R-:W-:Y:S01]  /*0170*/  IMAD.HI R5, R0, 0x4ec4ec4f, RZ ;  /* 0x4ec4ec4f00057827 */ /* 0x000fe200078e02ff */
[----:B------:R-:W-:-:S04]  /*0180*/  LOP3.LUT R20, R3, R4, RZ, 0xfc, !PT ;  /* 0x0000000403147212 */ /* 0x000fc800078efcff */
[----:B------:R-:W-:Y:S02]  /*0190*/  SHF.R.U32.HI R6, RZ, 0x1f, R5 ;  /* 0x0000001fff067819 */ /* 0x000fe40000011605 */
[C---:B------:R-:W-:Y:S02]  /*01a0*/  ISETP.LT.AND P0, PT, R20.reuse, 0x40, !P1 ;  /* 0x000000401400780c */ /* 0x040fe40004f01270 */
[----:B------:R-:W-:Y:S02]  /*01b0*/  LEA.HI.SX32 R5, R5, R6, 0x1c ;  /* 0x0000000605057211 */ /* 0x000fe400078fe2ff */
[----:B------:R-:W-:Y:S01]  /*01c0*/  LOP3.LUT R4, R20, 0x4, RZ, 0xfc, !PT ;  /* 0x0000000414047812 */ /* 0x000fe200078efcff */
[----:B-----5:R-:W-:Y:S01]  /*01d0*/  UPRMT UR4, UR5, 0x654, UR4 ;  /* 0x0000065405047896 */ /* 0x020fe20008000004 */
[----:B------:R-:W-:Y:S01]  /*01e0*/  LOP3.LUT R39, R40, 0x3fc, RZ, 0xc0, !PT ;  /* 0x000003fc28277812 */ /* 0x000fe200078ec0ff */
[----:B------:R-:W-:Y:S01]  /*01f0*/  IMAD R0, R5, -0x34, R0 ;  /* 0xffffffcc05007824 */ /* 0x000fe200078e0200 */
[----:B------:R-:W-:-:S02]  /*0200*/  ISETP.LT.AND P3, PT, R4, 0x40, !P1 ;  /* 0x000000400400780c */ /* 0x000fc40004f61270 */
[----:B------:R-:W-:Y:S01]  /*0210*/  PRMT R27, R21, 0x6540, R2 ;  /* 0x00006540151b7816 */ /* 0x000fe20000000002 */
[----:B------:R-:W-:Y:S01]  /*0220*/  IMAD R5, R5, 0xd00, R0 ;  /* 0x00000d0005057824 */ /* 0x000fe200078e0200 */
[C---:B------:R-:W-:Y:S02]  /*0230*/  LOP3.LUT R0, R20.reuse, 0x8, RZ, 0xfc, !PT ;  /* 0x0000000814007812 */ /* 0x040fe400078efcff */
[----:B------:R-:W-:Y:S01]  /*0240*/  P2R R26, PR, RZ, 0x1 ;  /* 0x00000001ff1a7803 */ /* 0x000fe20000000000 */
[----:B------:R-:W-:Y:S01]  /*0250*/  IMAD R38, R20, 0x34, R5 ;  /* 0x0000003414267824 */ /* 0x000fe200078e0205 */
[----:B------:R-:W-:-:S03]  /*0260*/  ISETP.LT.AND P2, PT, R0, 0x40, !P1 ;  /* 0x000000400000780c */ /* 0x000fc60004f41270 */
[----:B--2---:R-:W-:Y:S01]  /*0270*/  IMAD.WIDE R4, R38, 0x4, R22 ;  /* 0x0000000426047825 */ /* 0x004fe200078e0216 */
[----:B------:R-:W-:-:S04]  /*0280*/  IADD3 R36, R38, 0xd0, RZ ;  /* 0x000000d026247810 */ /* 0x000fc80007ffe0ff */
[----:B------:R1:W2:Y:S01]  /*0290*/  @P0 LDG.E.EL.128 R16, desc[UR6][R4.64] ;  /* 0x0000000604100981 */ /* 0x0002a2000c2e1d00 */
[----:B------:R-:W-:-:S05]  /*02a0*/  IMAD.WIDE R6, R36, 0x4, R22 ;  /* 0x0000000424067825 */ /* 0x000fca00078e0216 */
[----:B------:R3:W4:Y:S01]  /*02b0*/  @P3 LDG.E.EL.128 R12, desc[UR6][R6.64] ;  /* 0x00000006060c3981 */ /* 0x000722000c2e1d00 */
[----:B------:R-:W-:-:S04]  /*02c0*/  VIADD R37, R38, 0x1a0 ;  /* 0x000001a026257836 */ /* 0x000fc80000000000 */
[----:B------:R-:W-:-:S05]  /*02d0*/  IMAD.WIDE R24, R37, 0x4, R22 ;  /* 0x0000000425187825 */ /* 0x000fca00078e0216 */
[----:B------:R5:W4:Y:S01]  /*02e0*/  @P2 LDG.E.EL.128 R8, desc[UR6][R24.64] ;  /* 0x0000000618082981 */ /* 0x000b22000c2e1d00 */
[----:B------:R-:W-:-:S04]  /*02f0*/  LOP3.LUT R20, R20, 0xc, RZ, 0xfc, !PT ;  /* 0x0000000c14147812 */ /* 0x000fc800078efcff */
[----:B------:R-:W-:Y:S01]  /*0300*/  ISETP.LT.AND P1, PT, R20, 0x40, !P1 ;  /* 0x000000401400780c */ /* 0x000fe20004f21270 */
[----:B------:R-:W-:Y:S01]  /*0310*/  VIADD R0, R38, 0x270 ;  /* 0x0000027026007836 */ /* 0x000fe20000000000 */
[----:B-1----:R-:W-:Y:S02]  /*0320*/  CS2R R4, SRZ ;  /* 0x0000000000047805 */ /* 0x002fe4000001ff00 */
[----:B---3--:R-:W-:Y:S01]  /*0330*/  CS2R R6, SRZ ;  /* 0x0000000000067805 */ /* 0x008fe2000001ff00 */
[----:B------:R-:W-:-:S08]  /*0340*/  IMAD.WIDE R22, R0, 0x4, R22 ;  /* 0x0000000400167825 */ /* 0x000fd000078e0216 */
[----:B------:R1:W3:Y:S01]  /*0350*/  @P1 LDG.E.EL.128 R4, desc[UR6][R22.64] ;  /* 0x0000000616041981 */ /* 0x0002e2000c2e1d00 */
[----:B------:R-:W-:-:S04]  /*0360*/  SHF.R.U32.HI R20, RZ, 0x2, R21 ;  /* 0x00000002ff147819 */ /* 0x000fc80000011615 */
[----:B-----5:R-:W-:-:S04]  /*0370*/  LOP3.LUT R24, R20, 0x30, RZ, 0xc0, !PT ;  /* 0x0000003014187812 */ /* 0x020fc800078ec0ff */
[----:B------:R-:W-:-:S05]  /*0380*/  IADD3 R30, R24, UR4, RZ ;  /* 0x00000004181e7c10 */ /* 0x000fca000fffe0ff */
[----:B------:R-:W-:Y:S02]  /*0390*/  IMAD R39, R39, 0x4, R30 ;  /* 0x0000000427277824 */ /* 0x000fe400078e021e */
[----:B------:R-:W-:Y:S01]  /*03a0*/  IMAD.HI R25, R27, 0x4ec4ec4f, RZ ;  /* 0x4ec4ec4f1b197827 */ /* 0x000fe200078e02ff */
[----:B------:R-:W-:-:S04]  /*03b0*/  LOP3.LUT R24, R21, 0xff, RZ, 0xc0, !PT ;  /* 0x000000ff15187812 */ /* 0x000fc800078ec0ff */
[----:B------:R-:W-:Y:S02]  /*03c0*/  SHF.R.U32.HI R20, RZ, 0x1f, R25 ;  /* 0x0000001fff147819 */ /* 0x000fe40000011619 */
[----:B------:R-:W-:Y:S02]  /*03d0*/  LEA R24, R24, UR4, 0x2 ;  /* 0x0000000418187c11 */ /* 0x000fe4000f8e10ff */
[----:B------:R-:W-:Y:S02]  /*03e0*/  LEA.HI.SX32 R20, R25, R20, 0x1c ;  /* 0x0000001419147211 */ /* 0x000fe400078fe2ff */
[----:B------:R-:W-:-:S03]  /*03f0*/  ISETP.GE.AND P0, PT, R27, 0xd0, PT ;  /* 0x000000d01b00780c */ /* 0x000fc60003f06270 */
[----:B------:R-:W-:Y:S02]  /*0400*/  IMAD R35, R20, -0x34, R27 ;  /* 0xffffffcc14237824 */ /* 0x000fe400078e021b */
[----:B------:R-:W-:Y:S02]  /*0410*/  IMAD.MOV.U32 R20, RZ, RZ, RZ ;  /* 0x000000ffff147224 */ /* 0x000fe400078e00ff */
[C---:B0-----:R-:W-:Y:S01]  /*0420*/  IMAD.WIDE R28, R35.reuse, 0x4, R28 ;  /* 0x00000004231c7825 */ /* 0x041fe200078e021c */
[----:B--2---:R0:W-:Y:S01]  /*0430*/  STS.128 [R39], R16 ;  /* 0x0000001027007388 */ /* 0x0041e20000000c00 */
[----:B------:R-:W-:Y:S08]  /*0440*/  BAR.SYNC.DEFER_BLOCKING 0x0 ;  /* 0x0000000000007b1d */ /* 0x000ff00000010000 */
[----:B0-----:R-:W0:Y:S01]  /*0450*/  LDC.64 R18, c[0x0][0x218] ;  /* 0x00008600ff127b82 */ /* 0x001e220000000a00 */
[----:B------:R-:W-:Y:S04]  /*0460*/  LDS R25, [R24] ;  /* 0x0000000018197984 */ /* 0x000fe80000000800 */
[----:B------:R-:W-:Y:S04]  /*0470*/  LDS R27, [R24+0x410] ;  /* 0x00041000181b7984 */ /* 0x000fe80000000800 */
[----:B-1----:R-:W-:Y:S04]  /*0480*/  LDS R22, [R24+0x820] ;  /* 0x0008200018167984 */ /* 0x002fe80000000800 */
[----:B------:R-:W1:Y:S01]  /*0490*/  LDS R23, [R24+0xc30] ;  /* 0x000c300018177984 */ /* 0x000e620000000800 */
[----:B------:R-:W-:Y:S06]  /*04a0*/  BAR.SYNC.DEFER_BLOCKING 0x0 ;  /* 0x0000000000007b1d */ /* 0x000fec0000010000 */
[----:B----4-:R-:W-:Y:S02]  /*04b0*/  STS.128 [R39], R12 ;  /* 0x0000000c27007388 */ /* 0x010fe40000000c00 */
[----:B------:R-:W-:Y:S06]  /*04c0*/  BAR.SYNC.DEFER_BLOCKING 0x0 ;  /* 0x0000000000007b1d */ /* 0x000fec0000010000 */
[----:B------:R-:W2:Y:S04]  /*04d0*/  LDS R31, [R24] ;  /* 0x00000000181f7984 */ /* 0x000ea80000000800 */
[----:B------:R-:W4:Y:S04]  /*04e0*/  LDS R30, [R24+0x410] ;  /* 0x00041000181e7984 */ /* 0x000f280000000800 */
[----:B------:R-:W5:Y:S04]  /*04f0*/  LDS R17, [R24+0x820] ;  /* 0x0008200018117984 */ /* 0x000f680000000800 */
[----:B------:R-:W0:Y:S01]  /*0500*/  LDS R16, [R24+0xc30] ;  /* 0x000c300018107984 */ /* 0x000e220000000800 */
[----:B------:R-:W-:Y:S06]  /*0510*/  BAR.SYNC.DEFER_BLOCKING 0x0 ;  /* 0x0000000000007b1d */ /* 0x000fec0000010000 */
[----:B------:R1:W-:Y:S02]  /*0520*/  STS.128 [R39], R8 ;  /* 0x0000000827007388 */ /* 0x0003e40000000c00 */
[----:B------:R-:W-:Y:S08]  /*0530*/  BAR.SYNC.DEFER_BLOCKING 0x0 ;  /* 0x0000000000007b1d */ /* 0x000ff00000010000 */
[----:B-1----:R-:W1:Y:S01]  /*0540*/  LDC.64 R8, c[0x0][0x228] ;  /* 0x00008a00ff087b82 */ /* 0x002e620000000a00 */
[----:B------:R-:W1:Y:S04]  /*0550*/  LDS R12, [R24] ;  /* 0x00000000180c7984 */ /* 0x000e680000000800 */
[----:B------:R-:W-:Y:S04]  /*0560*/  LDS R13, [R24+0x410] ;  /* 0x00041000180d7984 */ /* 0x000fe80000000800 */
[----:B------:R-:W2:Y:S04]  /*0570*/  LDS R14, [R24+0x820] ;  /* 0x00082000180e7984 */ /* 0x000ea80000000800 */
[----:B------:R-:W2:Y:S01]  /*0580*/  LDS R15, [R24+0xc30] ;  /* 0x000c3000180f7984 */ /* 0x000ea20000000800 */
[----:B------:R-:W-:Y:S06]  /*0590*/  BAR.SYNC.DEFER_BLOCKING 0x0 ;  /* 0x0000000000007b1d */ /* 0x000fec0000010000 */
[----:B---3--:R3:W-:Y:S02]  /*05a0*/  STS.128 [R39], R4 ;  /* 0x0000000427007388 */ /* 0x0087e40000000c00 */
[----:B------:R-:W-:Y:S06]  /*05b0*/  BAR.SYNC.DEFER_BLOCKING 0x0 ;  /* 0x0000000000007b1d */ /* 0x000fec0000010000 */
[----:B------:R-:W2:Y:S01]  /*05c0*/  @!P0 LDG.E.EL R20, desc[UR6][R28.64] ;  /* 0x000000061c148981 */ /* 0x000ea2000c2e1900 */
[----:B------:R-:W-:Y:S01]  /*05d0*/  HFMA2.MMA R10, -RZ, RZ, 0, 0 ;  /* 0x00000000ff0a7435 */ /* 0x000fe200000001ff */
[----:B0-----:R-:W-:Y:S01]  /*05e0*/  IMAD.WIDE R18, R35, 0x4, R18 ;  /* 0x0000000423127825 */ /* 0x001fe200078e0212 */
[----:B---3--:R-:W-:-:S03]  /*05f0*/  CS2R R4, SRZ ;  /* 0x0000000000047805 */ /* 0x008fc6000001ff00 */
[C---:B------:R-:W-:Y:S01]  /*0600*/  IMAD.WIDE R32, R35.reuse, 0x4, R32 ;  /* 0x0000000423207825 */ /* 0x040fe200078e0220 */
[----:B------:R-:W-:Y:S01]  /*0610*/  SHF.R.U32.HI R11, RZ, 0x2, R21 ;  /* 0x00000002ff0b7819 */ /* 0x000fe20000011615 */
[----:B------:R-:W-:Y:S04]  /*0620*/  LDS R41, [R24+0x410] ;  /* 0x0004100018297984 */ /* 0x000fe80000000800 */
[----:B------:R-:W3:Y:S01]  /*0630*/  @!P0 LDG.E.EL R10, desc[UR6][R18.64] ;  /* 0x00000006120a8981 */ /* 0x000ee2000c2e1900 */
[----:B-1----:R-:W-:-:S03]  /*0640*/  IMAD.WIDE R8, R35, 0x4, R8 ;  /* 0x0000000423087825 */ /* 0x002fc600078e0208 */
[----:B------:R-:W3:Y:S04]  /*0650*/  @!P0 LDG.E.EL R4, desc[UR6][R32.64] ;  /* 0x0000000620048981 */ /* 0x000ee8000c2e1900 */
[----:B------:R0:W3:Y:S01]  /*0660*/  @!P0 LDG.E.EL R5, desc[UR6][R8.64] ;  /* 0x0000000608058981 */ /* 0x0000e2000c2e1900 */
[----:B------:R-:W-:-:S03]  /*0670*/  SGXT.U32 R11, R11, 0x6 ;  /* 0x000000060b0b781a */ /* 0x000fc60000000000 */
[----:B------:R-:W1:Y:S04]  /*0680*/  LDS R35, [R24] ;  /* 0x0000000018237984 */ /* 0x000e680000000800 */
[----:B------:R-:W1:Y:S04]  /*0690*/  LDS R7, [R24+0x820] ;  /* 0x0008200018077984 */ /* 0x000e680000000800 */
[----:B0-----:R0:W1:Y:S01]  /*06a0*/  LDS R9, [R24+0xc30] ;  /* 0x000c300018097984 */ /* 0x0010620000000800 */
[----:B------:R-:W-:Y:S01]  /*06b0*/  PRMT R11, R11, 0x6540, R2 ;  /* 0x000065400b0b7816 */ /* 0x000fe20000000002 */
[----:B------:R-:W-:-:S04]  /*06c0*/  IMAD.MOV.U32 R33, RZ, RZ, 0x3e800000 ;  /* 0x3e800000ff217424 */ /* 0x000fc800078e00ff */
[C---:B------:R-:W-:Y:S01]  /*06d0*/  IMAD.HI R2, R11.reuse, 0x4ec4ec4f, RZ ;  /* 0x4ec4ec4f0b027827 */ /* 0x040fe200078e02ff */
[----:B------:R-:W-:Y:S02]  /*06e0*/  LOP3.LUT R19, R11, 0x40, RZ, 0xfc, !PT ;  /* 0x000000400b137812 */ /* 0x000fe400078efcff */
[----:B------:R-:W-:Y:S02]  /*06f0*/  LOP3.LUT R40, R3, 0xc, R40, 0xf8, !PT ;  /* 0x0000000c03287812 */ /* 0x000fe400078ef828 */
[----:B------:R-:W-:Y:S01]  /*0700*/  SHF.R.U32.HI R3, RZ, 0x1f, R2 ;  /* 0x0000001fff037819 */ /* 0x000fe20000011602 */
[----:B------:R-:W-:-:S03]  /*0710*/  IMAD.HI R28, R19, 0x4ec4ec4f, RZ ;  /* 0x4ec4ec4f131c7827 */ /* 0x000fc600078e02ff */
[----:B0-----:R-:W-:Y:S02]  /*0720*/  LEA.HI.SX32 R24, R2, R3, 0x1c ;  /* 0x0000000302187211 */ /* 0x001fe400078fe2ff */
[----:B------:R-:W-:-:S04]  /*0730*/  SHF.R.U32.HI R21, RZ, 0x1f, R28 ;  /* 0x0000001fff157819 */ /* 0x000fc8000001161c */
[----:B------:R-:W-:Y:S01]  /*0740*/  LEA.HI.SX32 R28, R28, R21, 0x1c ;  /* 0x000000151c1c7211 */ /* 0x000fe200078fe2ff */
[----:B------:R-:W-:Y:S01]  /*0750*/  VIADD R52, R40, 0xd00 ;  /* 0x00000d0028347836 */ /* 0x000fe20000000000 */
[----:B------:R-:W-:Y:S01]  /*0760*/  LOP3.LUT R53, R11, 0xc0, RZ, 0xfc, !PT ;  /* 0x000000c00b357812 */ /* 0x000fe200078efcff */
[----:B------:R-:W0:Y:S04]  /*0770*/  S2UR UR4, SR_CgaCtaId ;  /* 0x00000000000479c3 */ /* 0x000e280000008800 */
[----:B------:R-:W-:Y:S01]  /*0780*/  IMAD.HI R32, R53, 0x4ec4ec4f, RZ ;  /* 0x4ec4ec4f35207827 */ /* 0x000fe200078e02ff */
[----:B------:R-:W-:Y:S02]  /*0790*/  UMOV UR5, 0x400 ;  /* 0x0000040000057882 */ /* 0x000fe40000000000 */
[----:B0-----:R-:W-:Y:S01]  /*07a0*/  UPRMT UR4, UR4, 0x654, UR5 ;  /* 0x0000065404047896 */ /* 0x001fe20008000005 */
[----:B--2---:R-:W-:-:S04]  /*07b0*/  FADD R20, R20, 9.9999997473787516356e-06 ;  /* 0x3727c5ac14147421 */ /* 0x004fc80000000000 */
[----:B------:R-:W0:Y:S02]  /*07c0*/  MUFU.SQRT R34, R20 ;  /* 0x0000001400227308 */ /* 0x000e240000002000 */
[C---:B0-----:R-:W-:Y:S02]  /*07d0*/  FSETP.GT.AND P0, PT, R34.reuse, 8.50705917302346158658e+37, PT ;  /* 0x7e8000002200780b */ /* 0x041fe40003f04000 */
[----:B------:R-:W-:-:S11]  /*07e0*/  FSETP.GEU.AND P4, PT, R34, 1.175494350822287508e-38, PT ;  /* 0x008000002200780b */ /* 0x000fd60003f8e000 */
[----:B------:R-:W-:-:S04]  /*07f0*/  @P0 FMUL R34, R34, 0.25 ;  /* 0x3e80000022220820 */ /* 0x000fc80000400000 */
[----:B------:R-:W-:-:S06]  /*0800*/  @!P4 FMUL R34, R34, 16777216 ;  /* 0x4b8000002222c820 */ /* 0x000fcc0000400000 */
[----:B------:R-:W0:Y:S01]  /*0810*/  MUFU.RCP R34, R34 ;  /* 0x0000002200227308 */ /* 0x000e220000001000 */
[----:B------:R-:W-:Y:S01]  /*0820*/  FSEL R33, R33, 1, P0 ;  /* 0x3f80000021217808 */ /* 0x000fe20000000000 */
[----:B---3--:R-:W-:-:S04]  /*0830*/  FADD R23, R23, -R10 ;  /* 0x8000000a17177221 */ /* 0x008fc80000000000 */
[----:B------:R-:W-:Y:S01]  /*0840*/  @!P4 FMUL R33, R33, 16777216 ;  /* 0x4b8000002121c820 */ /* 0x000fe20000400000 */
[--C-:B------:R-:W-:Y:S01]  /*0850*/  FADD R3, R22, -R10.reuse ;  /* 0x8000000a16037221 */ /* 0x100fe20000000000 */
[--C-:B------:R-:W-:Y:S01]  /*0860*/  FADD R27, R27, -R10.reuse ;  /* 0x8000000a1b1b7221 */ /* 0x100fe20000000000 */
[--C-:B------:R-:W-:Y:S01]  /*0870*/  FADD R25, R25, -R10.reuse ;  /* 0x8000000a19197221 */ /* 0x100fe20000000000 */
[----:B0-----:R-:W-:Y:S01]  /*0880*/  FMUL R2, R34, R33 ;  /* 0x0000002122027220 */ /* 0x001fe20000400000 */
[----:B------:R-:W-:-:S03]  /*0890*/  FADD R31, R31, -R10 ;  /* 0x8000000a1f1f7221 */ /* 0x000fc60000000000 */
[C---:B------:R-:W-:Y:S01]  /*08a0*/  FMUL R23, R2.reuse, R23 ;  /* 0x0000001702177220 */ /* 0x040fe20000400000 */
[C---:B------:R-:W-:Y:S01]  /*08b0*/  FMUL R3, R2.reuse, R3 ;  /* 0x0000000302037220 */ /* 0x040fe20000400000 */
[----:B------:R-:W-:Y:S01]  /*08c0*/  FMUL R27, R2, R27 ;  /* 0x0000001b021b7220 */ /* 0x000fe20000400000 */
[----:B----4-:R-:W-:Y:S01]  /*08d0*/  FADD R21, R30, -R10 ;  /* 0x8000000a1e157221 */ /* 0x010fe20000000000 */
[--C-:B------:R-:W-:Y:S01]  /*08e0*/  FFMA R23, R23, R5, R4.reuse ;  /* 0x0000000517177223 */ /* 0x100fe20000000004 */
[C---:B------:R-:W-:Y:S01]  /*08f0*/  FMUL R25, R2.reuse, R25 ;  /* 0x0000001902197220 */ /* 0x040fe20000400000 */
[----:B------:R-:W-:Y:S01]  /*0900*/  FFMA R48, R3, R5, R4 ;  /* 0x0000000503307223 */ /* 0x000fe20000000004 */
[--C-:B-----5:R-:W-:Y:S01]  /*0910*/  FADD R17, R17, -R10.reuse ;  /* 0x8000000a11117221 */ /* 0x120fe20000000000 */
[----:B------:R-:W-:Y:S01]  /*0920*/  FMUL R31, R2, R31 ;  /* 0x0000001f021f7220 */ /* 0x000fe20000400000 */
[----:B------:R-:W-:Y:S01]  /*0930*/  FADD R33, R16, -R10 ;  /* 0x8000000a10217221 */ /* 0x000fe20000000000 */
[----:B------:R-:W-:Y:S01]  /*0940*/  FFMA R27, R27, R5, R4 ;  /* 0x000000051b1b7223 */ /* 0x000fe20000000004 */
[----:B------:R-:W-:Y:S01]  /*0950*/  FMUL R21, R2, R21 ;  /* 0x0000001502157220 */ /* 0x000fe20000400000 */
[----:B------:R-:W-:Y:S01]  /*0960*/  FADD R43, R12, -R10 ;  /* 0x8000000a0c2b7221 */ /* 0x000fe20000000000 */
[----:B------:R-:W-:Y:S01]  /*0970*/  FFMA R25, R25, R5, R4 ;  /* 0x0000000519197223 */ /* 0x000fe20000000004 */
[----:B------:R-:W-:Y:S01]  /*0980*/  FSETP.GEU.AND P4, PT, R23, RZ, PT ;  /* 0x000000ff1700720b */ /* 0x000fe20003f8e000 */
[----:B------:R-:W-:Y:S01]  /*0990*/  FADD R45, R14, -R10 ;  /* 0x8000000a0e2d7221 */ /* 0x000fe20000000000 */
[----:B------:R-:W-:Y:S01]  /*09a0*/  FMUL R17, R2, R17 ;  /* 0x0000001102117220 */ /* 0x000fe20000400000 */
[----:B------:R-:W-:Y:S01]  /*09b0*/  FFMA R31, R31, R5, R4 ;  /* 0x000000051f1f7223 */ /* 0x000fe20000000004 */
[----:B------:R-:W-:Y:S01]  /*09c0*/  FSETP.GEU.AND P5, PT, R48, RZ, PT ;  /* 0x000000ff3000720b */ /* 0x000fe20003fae000 */
[----:B------:R-:W-:Y:S01]  /*09d0*/  FADD R13, R13, -R10 ;  /* 0x8000000a0d0d7221 */ /* 0x000fe20000000000 */
[C---:B------:R-:W-:Y:S01]  /*09e0*/  FMUL R33, R2.reuse, R33 ;  /* 0x0000002102217220 */ /* 0x040fe20000400000 */
[----:B------:R-:W-:Y:S01]  /*09f0*/  FFMA R21, R21, R5, R4 ;  /* 0x0000000515157223 */ /* 0x000fe20000000004 */
[----:B------:R-:W-:Y:S01]  /*0a00*/  FSETP.GEU.AND P0, PT, R27, RZ, PT ;  /* 0x000000ff1b00720b */ /* 0x000fe20003f0e000 */
[C---:B------:R-:W-:Y:S01]  /*0a10*/  FMUL R43, R2.reuse, R43 ;  /* 0x0000002b022b7220 */ /* 0x040fe20000400000 */
[----:B------:R-:W-:Y:S01]  /*0a20*/  FSEL R49, R23, RZ, P4 ;  /* 0x000000ff17317208 */ /* 0x000fe20002000000 */
[----:B------:R-:W-:Y:S01]  /*0a30*/  FADD R15, R15, -R10 ;  /* 0x8000000a0f0f7221 */ /* 0x000fe20000000000 */
[----:B------:R-:W-:Y:S01]  /*0a40*/  FMUL R45, R2, R45 ;  /* 0x0000002d022d7220 */ /* 0x000fe20000400000 */
[----:B------:R-:W-:Y:S01]  /*0a50*/  FFMA R17, R17, R5, R4 ;  /* 0x0000000511117223 */ /* 0x000fe20000000004 */
[----:B------:R-:W-:Y:S01]  /*0a60*/  FSETP.GEU.AND P4, PT, R25, RZ, PT ;  /* 0x000000ff1900720b */ /* 0x000fe20003f8e000 */
[--C-:B-1----:R-:W-:Y:S01]  /*0a70*/  FADD R35, R35, -R10.reuse ;  /* 0x8000000a23237221 */ /* 0x102fe20000000000 */
[----:B------:R-:W-:Y:S01]  /*0a80*/  FSEL R48, R48, RZ, P5 ;  /* 0x000000ff30307208 */ /* 0x000fe20002800000 */
[--C-:B------:R-:W-:Y:S01]  /*0a90*/  FADD R41, R41, -R10.reuse ;  /* 0x8000000a29297221 */ /* 0x100fe20000000000 */
[--C-:B------:R-:W-:Y:S01]  /*0aa0*/  FADD R7, R7, -R10.reuse ;  /* 0x8000000a07077221 */ /* 0x100fe20000000000 */
[----:B------:R-:W-:Y:S01]  /*0ab0*/  FADD R9, R9, -R10 ;  /* 0x8000000a09097221 */ /* 0x000fe20000000000 */
[C---:B------:R-:W-:Y:S01]  /*0ac0*/  FMUL R13, R2.reuse, R13 ;  /* 0x0000000d020d7220 */ /* 0x040fe20000400000 */
[-CC-:B------:R-:W-:Y:S01]  /*0ad0*/  FFMA R33, R33, R5.reuse, R4.reuse ;  /* 0x0000000521217223 */ /* 0x180fe20000000004 */
[----:B------:R-:W-:Y:S01]  /*0ae0*/  FSETP.GEU.AND P5, PT, R31, RZ, PT ;  /* 0x000000ff1f00720b */ /* 0x000fe20003fae000 */
[--C-:B------:R-:W-:Y:S01]  /*0af0*/  FFMA R10, R43, R5, R4.reuse ;  /* 0x000000052b0a7223 */ /* 0x100fe20000000004 */
[----:B------:R-:W-:Y:S01]  /*0b00*/  FSEL R42, R27, RZ, P0 ;  /* 0x000000ff1b2a7208 */ /* 0x000fe20000000000 */
[C---:B------:R-:W-:Y:S01]  /*0b10*/  FMUL R15, R2.reuse, R15 ;  /* 0x0000000f020f7220 */ /* 0x040fe20000400000 */
[----:B------:R-:W-:Y:S01]  /*0b20*/  FSETP.GEU.AND P0, PT, R21, RZ, PT ;  /* 0x000000ff1500720b */ /* 0x000fe20003f0e000 */
[--C-:B------:R-:W-:Y:S01]  /*0b30*/  FFMA R12, R45, R5, R4.reuse ;  /* 0x000000052d0c7223 */ /* 0x100fe20000000004 */
[----:B------:R-:W-:Y:S01]  /*0b40*/  FSEL R22, R25, RZ, P4 ;  /* 0x000000ff19167208 */ /* 0x000fe20002000000 */
[C---:B------:R-:W-:Y:S01]  /*0b50*/  FMUL R35, R2.reuse, R35 ;  /* 0x0000002302237220 */ /* 0x040fe20000400000 */
[C---:B------:R-:W-:Y:S01]  /*0b60*/  FMUL R41, R2.reuse, R41 ;  /* 0x0000002902297220 */ /* 0x040fe20000400000 */
[C---:B------:R-:W-:Y:S01]  /*0b70*/  FMUL R7, R2.reuse, R7 ;  /* 0x0000000702077220 */ /* 0x040fe20000400000 */
[----:B------:R-:W-:Y:S01]  /*0b80*/  FMUL R9, R2, R9 ;  /* 0x0000000902097220 */ /* 0x000fe20000400000 */
[----:B------:R-:W-:Y:S01]  /*0b90*/  FFMA R13, R13, R5, R4 ;  /* 0x000000050d0d7223 */ /* 0x000fe20000000004 */
[----:B------:R-:W-:Y:S01]  /*0ba0*/  FSETP.GEU.AND P4, PT, R17, RZ, PT ;  /* 0x000000ff1100720b */ /* 0x000fe20003f8e000 */
[----:B------:R-:W0:Y:S01]  /*0bb0*/  LDC.64 R2, c[0x0][0x238] ;  /* 0x00008e00ff027b82 */ /* 0x000e220000000a00 */
[----:B------:R-:W-:-:S02]  /*0bc0*/  FSEL R45, R31, RZ, P5 ;  /* 0x000000ff1f2d7208 */ /* 0x000fc40002800000 */
[----:B------:R-:W-:Y:S01]  /*0bd0*/  FSETP.GEU.AND P5, PT, R33, RZ, PT ;  /* 0x000000ff2100720b */ /* 0x000fe20003fae000 */
[-CC-:B------:R-:W-:Y:S01]  /*0be0*/  FFMA R15, R15, R5.reuse, R4.reuse ;  /* 0x000000050f0f7223 */ /* 0x180fe20000000004 */
[----:B------:R-:W-:Y:S02]  /*0bf0*/  FSEL R44, R21, RZ, P0 ;  /* 0x000000ff152c7208 */ /* 0x000fe40000000000 */
[----:B------:R-:W-:Y:S01]  /*0c00*/  FSETP.GEU.AND P0, PT, R10, RZ, PT ;  /* 0x000000ff0a00720b */ /* 0x000fe20003f0e000 */
[-CC-:B------:R-:W-:Y:S01]  /*0c10*/  FFMA R35, R35, R5.reuse, R4.reuse ;  /* 0x0000000523237223 */ /* 0x180fe20000000004 */
[----:B------:R-:W-:Y:S01]  /*0c20*/  FSEL R43, R17, RZ, P4 ;  /* 0x000000ff112b7208 */ /* 0x000fe20002000000 */
[----:B------:R-:W-:Y:S01]  /*0c30*/  FFMA R41, R41, R5, R4 ;  /* 0x0000000529297223 */ /* 0x000fe20000000004 */
[----:B------:R-:W-:Y:S02]  /*0c40*/  FSETP.GEU.AND P4, PT, R13, RZ, PT ;  /* 0x000000ff0d00720b */ /* 0x000fe40003f8e000 */
[----:B------:R-:W-:-:S02]  /*0c50*/  FSEL R46, R33, RZ, P5 ;  /* 0x000000ff212e7208 */ /* 0x000fc40002800000 */
[----:B------:R-:W-:Y:S02]  /*0c60*/  LOP3.LUT R20, R11, 0x80, RZ, 0xfc, !PT ;  /* 0x000000800b147812 */ /* 0x000fe400078efcff */
[----:B------:R-:W-:Y:S02]  /*0c70*/  FSETP.GEU.AND P5, PT, R12, RZ, PT ;  /* 0x000000ff0c00720b */ /* 0x000fe40003fae000 */
[----:B------:R-:W-:Y:S02]  /*0c80*/  FSEL R21, R10, RZ, P0 ;  /* 0x000000ff0a157208 */ /* 0x000fe40000000000 */
[----:B------:R-:W-:Y:S02]  /*0c90*/  FSETP.GEU.AND P0, PT, R15, RZ, PT ;  /* 0x000000ff0f00720b */ /* 0x000fe40003f0e000 */
[----:B------:R-:W-:Y:S01]  /*0ca0*/  FSEL R47, R13, RZ, P4 ;  /* 0x000000ff0d2f7208 */ /* 0x000fe20002000000 */
[----:B------:R-:W-:Y:S01]  /*0cb0*/  IMAD.HI R29, R20, 0x4ec4ec4f, RZ ;  /* 0x4ec4ec4f141d7827 */ /* 0x000fe200078e02ff */
[----:B------:R-:W-:-:S02]  /*0cc0*/  FSETP.GEU.AND P4, PT, R35, RZ, PT ;  /* 0x000000ff2300720b */ /* 0x000fc40003f8e000 */
[----:B------:R-:W-:Y:S02]  /*0cd0*/  FSEL R23, R12, RZ, P5 ;  /* 0x000000ff0c177208 */ /* 0x000fe40002800000 */
[----:B------:R-:W-:Y:S01]  /*0ce0*/  FSETP.GEU.AND P5, PT, R41, RZ, PT ;  /* 0x000000ff2900720b */ /* 0x000fe20003fae000 */
[----:B------:R-:W-:Y:S01]  /*0cf0*/  IMAD R25, R24, -0x34, R11 ;  /* 0xffffffcc18197824 */ /* 0x000fe200078e020b */
[----:B------:R-:W-:Y:S02]  /*0d00*/  FSEL R27, R15, RZ, P0 ;  /* 0x000000ff0f1b7208 */ /* 0x000fe40000000000 */
[----:B------:R-:W-:Y:S02]  /*0d10*/  ISETP.GE.AND P0, PT, R40, 0x40, PT ;  /* 0x000000402800780c */ /* 0x000fe40003f06270 */
[----:B------:R-:W-:Y:S02]  /*0d20*/  FSEL R34, R35, RZ, P4 ;  /* 0x000000ff23227208 */ /* 0x000fe40002000000 */
[----:B------:R-:W-:Y:S01]  /*0d30*/  FSEL R35, R41, RZ, P5 ;  /* 0x000000ff29237208 */ /* 0x000fe20002800000 */
[----:B------:R-:W-:Y:S01]  /*0d40*/  IMAD R13, R25, 0x40, R52 ;  /* 0x00000040190d7824 */ /* 0x000fe200078e0234 */
[----:B------:R-:W-:Y:S01]  /*0d50*/  SHF.R.U32.HI R6, RZ, 0x1f, R29 ;  /* 0x0000001fff067819 */ /* 0x000fe2000001161d */
[----:B------:R-:W1:Y:S01]  /*0d60*/  S2R R41, SR_TID.X ;  /* 0x0000000000297919 */ /* 0x000e620000002100 */
[----:B------:R-:W-:Y:S01]  /*0d70*/  ISETP.LT.AND P6, PT, R11, 0xd0, !P0 ;  /* 0x000000d00b00780c */ /* 0x000fe200047c1270 */
[----:B------:R-:W-:Y:S01]  /*0d80*/  IMAD R13, R24, 0x3400, R13 ;  /* 0x00003400180d7824 */ /* 0x000fe200078e020d */
[----:B------:R-:W-:Y:S01]  /*0d90*/  LEA.HI.SX32 R29, R29, R6, 0x1c ;  /* 0x000000061d1d7211 */ /* 0x000fe200078fe2ff */
[-CC-:B------:R-:W-:Y:S01]  /*0da0*/  FFMA R50, R7, R5.reuse, R4.reuse ;  /* 0x0000000507327223 */ /* 0x180fe20000000004 */
[----:B------:R-:W-:Y:S01]  /*0db0*/  FFMA R51, R9, R5, R4 ;  /* 0x0000000509337223 */ /* 0x000fe20000000004 */
[----:B------:R-:W-:-:S02]  /*0dc0*/  CS2R R4, SRZ ;  /* 0x0000000000047805 */ /* 0x000fc4000001ff00 */
[----:B------:R-:W-:Y:S01]  /*0dd0*/  CS2R R6, SRZ ;  /* 0x0000000000067805 */ /* 0x000fe2000001ff00 */
[----:B------:R-:W-:Y:S02]  /*0de0*/  IMAD R31, R28, -0x34, R19 ;  /* 0xffffffcc1c1f7824 */ /* 0x000fe400078e0213 */
[----:B------:R-:W-:Y:S02]  /*0df0*/  IMAD R30, R29, -0x34, R20 ;  /* 0xffffffcc1d1e7824 */ /* 0x000fe400078e0214 */
[----:B0-----:R-:W-:Y:S01]  /*0e00*/  IMAD.WIDE R16, R13, 0x4, R2 ;  /* 0x000000040d107825 */ /* 0x001fe200078e0202 */
[----:B------:R-:W-:Y:S02]  /*0e10*/  SHF.L.U32 R31, R31, 0x6, RZ ;  /* 0x000000061f1f7819 */ /* 0x000fe400000006ff */
[----:B------:R-:W-:Y:S02]  /*0e20*/  SHF.L.U32 R30, R30, 0x6, RZ ;  /* 0x000000061e1e7819 */ /* 0x000fe400000006ff */
[----:B------:R0:W2:Y:S01]  /*0e30*/  @P6 LDG.E.EL.128 R4, desc[UR6][R16.64] ;  /* 0x0000000610046981 */ /* 0x0000a2000c2e1d00 */
[----:B------:R-:W-:Y:S01]  /*0e40*/  FSETP.GEU.AND P4, PT, R50, RZ, PT ;  /* 0x000000ff3200720b */ /* 0x000fe20003f8e000 */
[----:B------:R-:W-:Y:S01]  /*0e50*/  IMAD R11, R28, 0x3400, R31 ;  /* 0x000034001c0b7824 */ /* 0x000fe200078e021f */
[----:B------:R-:W-:Y:S01]  /*0e60*/  ISETP.LT.AND P5, PT, R19, 0xd0, !P0 ;  /* 0x000000d01300780c */ /* 0x000fe200047a1270 */
[----:B------:R-:W-:Y:S01]  /*0e70*/  IMAD R15, R29, 0x3400, R30 ;  /* 0x000034001d0f7824 */ /* 0x000fe200078e021e */
[----:B------:R-:W-:Y:S01]  /*0e80*/  SHF.R.U32.HI R13, RZ, 0x1f, R32 ;  /* 0x0000001fff0d7819 */ /* 0x000fe20000011620 */
[----:B------:R-:W-:Y:S01]  /*0e90*/  IMAD.IADD R19, R52, 0x1, R11 ;  /* 0x0000000134137824 */ /* 0x000fe200078e020b */
[----:B------:R-:W-:Y:S01]  /*0ea0*/  FSEL R50, R50, RZ, P4 ;  /* 0x000000ff32327208 */ /* 0x000fe20002000000 */
[----:B------:R-:W-:Y:S01]  /*0eb0*/  IMAD.IADD R33, R52, 0x1, R15 ;  /* 0x0000000134217824 */ /* 0x000fe200078e020f */
[----:B------:R-:W-:-:S02]  /*0ec0*/  FSETP.GEU.AND P4, PT, R51, RZ, PT ;  /* 0x000000ff3300720b */ /* 0x000fc40003f8e000 */
[----:B------:R-:W-:Y:S02]  /*0ed0*/  LEA.HI.SX32 R32, R32, R13, 0x1c ;  /* 0x0000000d20207211 */ /* 0x000fe400078fe2ff */
[----:B------:R-:W-:Y:S02]  /*0ee0*/  CS2R R8, SRZ ;  /* 0x0000000000087805 */ /* 0x000fe4000001ff00 */
[----:B------:R-:W-:Y:S02]  /*0ef0*/  CS2R R10, SRZ ;  /* 0x00000000000a7805 */ /* 0x000fe4000001ff00 */
[----:B------:R-:W-:Y:S01]  /*0f00*/  FSEL R51, R51, RZ, P4 ;  /* 0x000000ff33337208 */ /* 0x000fe20002000000 */
[----:B------:R-:W-:Y:S01]  /*0f10*/  IMAD.WIDE R18, R19, 0x4, R2 ;  /* 0x0000000413127825 */ /* 0x000fe200078e0202 */
[----:B------:R-:W-:-:S03]  /*0f20*/  ISETP.LT.AND P4, PT, R20, 0xd0, !P0 ;  /* 0x000000d01400780c */ /* 0x000fc60004781270 */
[----:B0-----:R-:W-:Y:S01]  /*0f30*/  IMAD.WIDE R16, R33, 0x4, R2 ;  /* 0x0000000421107825 */ /* 0x001fe200078e0202 */
[----:B------:R1:W3:Y:S03]  /*0f40*/  @P5 LDG.E.EL.128 R8, desc[UR6][R18.64] ;  /* 0x0000000612085981 */ /* 0x0002e6000c2e1d00 */
[----:B------:R-:W-:Y:S01]  /*0f50*/  IMAD R33, R32, -0x34, R53 ;  /* 0xffffffcc20217824 */ /* 0x000fe200078e0235 */
[----:B------:R-:W-:Y:S02]  /*0f60*/  CS2R R12, SRZ ;  /* 0x00000000000c7805 */ /* 0x000fe4000001ff00 */
[----:B------:R-:W-:Y:S01]  /*0f70*/  CS2R R14, SRZ ;  /* 0x00000000000e7805 */ /* 0x000fe2000001ff00 */
[----:B------:R-:W-:Y:S02]  /*0f80*/  IMAD.SHL.U32 R33, R33, 0x40, RZ ;  /* 0x0000004021217824 */ /* 0x000fe400078e00ff */
[----:B-1----:R-:W-:-:S03]  /*0f90*/  IMAD.SHL.U32 R18, R41, 0x10, RZ ;  /* 0x0000001029127824 */ /* 0x002fc600078e00ff */
[----:B------:R0:W4:Y:S01]  /*0fa0*/  @P4 LDG.E.EL.128 R12, desc[UR6][R16.64] ;  /* 0x00000006100c4981 */ /* 0x000122000c2e1d00 */
[----:B------:R-:W-:Y:S01]  /*0fb0*/  IMAD R19, R32, 0x3400, R33 ;  /* 0x0000340020137824 */ /* 0x000fe200078e0221 */
[----:B------:R-:W-:Y:S02]  /*0fc0*/  LOP3.LUT R18, R18, 0xff0, RZ, 0xc0, !PT ;  /* 0x00000ff012127812 */ /* 0x000fe400078ec0ff */
[----:B------:R-:W-:Y:S02]  /*0fd0*/  ISETP.LT.AND P0, PT, R53, 0xd0, !P0 ;  /* 0x000000d03500780c */ /* 0x000fe40004701270 */
[----:B------:R-:W-:Y:S02]  /*0fe0*/  IADD3 R19, R52, R19, RZ ;  /* 0x0000001334137210 */ /* 0x000fe40007ffe0ff */
[----:B0-----:R-:W-:-:S03]  /*0ff0*/  LEA.HI R17, R18, UR4, RZ, 0x1e ;  /* 0x0000000412117c11 */ /* 0x001fc6000f8ff0ff */
[----:B------:R-:W-:-:S04]  /*1000*/  IMAD.WIDE R2, R19, 0x4, R2 ;  /* 0x0000000413027825 */ /* 0x000fc800078e0202 */
[----:B------:R-:W-:Y:S01]  /*1010*/  IMAD R52, R18, 0x4, R17 ;  /* 0x0000000412347824 */ /* 0x000fe200078e0211 */
[----:B------:R-:W-:Y:S02]  /*1020*/  CS2R R16, SRZ ;  /* 0x0000000000107805 */ /* 0x000fe4000001ff00 */
[----:B------:R-:W-:-:S06]  /*1030*/  CS2R R18, SRZ ;  /* 0x0000000000127805 */ /* 0x000fcc000001ff00 */
[----:B------:R0:W5:Y:S01]  /*1040*/  @P0 LDG.E.EL.128 R16, desc[UR6][R2.64] ;  /* 0x0000000602100981 */ /* 0x000162000c2e1d00 */
[----:B------:R-:W-:Y:S01]  /*1050*/  BAR.SYNC.DEFER_BLOCKING 0x0 ;  /* 0x0000000000007b1d */ /* 0x000fe20000010000 */
[C---:B------:R-:W-:Y:S02]  /*1060*/  SHF.L.U32 R20, R41.reuse, 0x2, RZ ;  /* 0x0000000229147819 */ /* 0x040fe400000006ff */
[----:B0-----:R-:W-:-:S03]  /*1070*/  LOP3.LUT R2, R41, 0xfc, RZ, 0xc0, !PT ;  /* 0x000000fc29027812 */ /* 0x001fc600078ec0ff */
[----:B------:R-:W-:Y:S04]  /*1080*/  STS [R52], R22 ;  /* 0x0000001634007388 */ /* 0x000fe80000000800 */
[----:B------:R0:W-:Y:S04]  /*1090*/  STS [R52+0x4], R42 ;  /* 0x0000042a34007388 */ /* 0x0001e80000000800 */
[----:B------:R-:W-:Y:S04]  /*10a0*/  STS [R52+0x8], R48 ;  /* 0x0000083034007388 */ /* 0x000fe80000000800 */
[----:B------:R-:W-:Y:S04]  /*10b0*/  STS [R52+0xc], R49 ;  /* 0x00000c3134007388 */ /* 0x000fe80000000800 */
[----:B------:R-:W-:Y:S04]  /*10c0*/  STS [R52+0x10], R45 ;  /* 0x0000102d34007388 */ /* 0x000fe80000000800 */
[----:B------:R-:W-:Y:S04]  /*10d0*/  STS [R52+0x14], R44 ;  /* 0x0000142c34007388 */ /* 0x000fe80000000800 */
[----:B------:R1:W-:Y:S04]  /*10e0*/  STS [R52+0x18], R43 ;  /* 0x0000182b34007388 */ /* 0x0003e80000000800 */
[----:B------:R-:W-:Y:S04]  /*10f0*/  STS [R52+0x1c], R46 ;  /* 0x00001c2e34007388 */ /* 0x000fe80000000800 */
[----:B------:R-:W-:Y:S04]  /*1100*/  STS [R52+0x20], R21 ;  /* 0x0000201534007388 */ /* 0x000fe80000000800 */
[----:B------:R-:W-:Y:S04]  /*1110*/  STS [R52+0x24], R47 ;  /* 0x0000242f34007388 */ /* 0x000fe80000000800 */
[----:B------:R-:W-:Y:S04]  /*1120*/  STS [R52+0x28], R23 ;  /* 0x0000281734007388 */ /* 0x000fe80000000800 */
[----:B------:R-:W-:Y:S04]  /*1130*/  STS [R52+0x2c], R27 ;  /* 0x00002c1b34007388 */ /* 0x000fe80000000800 */
[----:B------:R-:W-:Y:S04]  /*1140*/  STS [R52+0x30], R34 ;  /* 0x0000302234007388 */ /* 0x000fe80000000800 */
[----:B------:R-:W-:Y:S04]  /*1150*/  STS [R52+0x34], R35 ;  /* 0x0000342334007388 */ /* 0x000fe80000000800 */
[----:B------:R-:W-:Y:S04]  /*1160*/  STS [R52+0x38], R50 ;  /* 0x0000383234007388 */ /* 0x000fe80000000800 */
[----:B------:R-:W-:Y:S01]  /*1170*/  STS [R52+0x3c], R51 ;  /* 0x00003c3334007388 */ /* 0x000fe20000000800 */
[----:B0-----:R-:W-:Y:S01]  /*1180*/  LOP3.LUT R42, R20, 0x3fc, RZ, 0xc0, !PT ;  /* 0x000003fc142a7812 */ /* 0x001fe200078ec0ff */
[----:B------:R-:W-:-:S04]  /*1190*/  VIADD R3, R2, UR4 ;  /* 0x0000000402037c36 */ /* 0x000fc80008000000 */
[----:B-1----:R-:W-:Y:S01]  /*11a0*/  IMAD R43, R42, 0x4, R3 ;  /* 0x000000042a2b7824 */ /* 0x002fe200078e0203 */
[----:B------:R-:W-:Y:S08]  /*11b0*/  BAR.SYNC.DEFER_BLOCKING 0x0 ;  /* 0x0000000000007b1d */ /* 0x000ff00000010000 */
[----:B------:R-:W0:Y:S01]  /*11c0*/  LDC.64 R2, c[0x0][0x240] ;  /* 0x00009000ff027b82 */ /* 0x000e220000000a00 */
[----:B------:R-:W-:Y:S04]  /*11d0*/  LDS R20, [R43] ;  /* 0x000000002b147984 */ /* 0x000fe80000000800 */
[----:B------:R-:W-:Y:S04]  /*11e0*/  LDS R21, [R43+0x4] ;  /* 0x000004002b157984 */ /* 0x000fe80000000800 */
[----:B------:R-:W-:Y:S04]  /*11f0*/  LDS R22, [R43+0x8] ;  /* 0x000008002b167984 */ /* 0x000fe80000000800 */
[----:B------:R1:W0:Y:S01]  /*1200*/  LDS R23, [R43+0xc] ;  /* 0x00000c002b177984 */ /* 0x0002220000000800 */
[----:B------:R-:W-:-:S02]  /*1210*/  LEA R25, R25, R40, 0x6 ;  /* 0x0000002819197211 */ /* 0x000fc400078e30ff */
[----:B------:R-:W-:-:S03]  /*1220*/  LOP3.LUT R45, R42, 0x400, RZ, 0xfc, !PT ;  /* 0x000004002a2d7812 */ /* 0x000fc600078efcff */
[----:B------:R-:W-:Y:S01]  /*1230*/  IMAD R25, R24, 0x1a00, R25 ;  /* 0x00001a0018197824 */ /* 0x000fe200078e0219 */
[C---:B------:R-:W-:Y:S02]  /*1240*/  LOP3.LUT R44, R42.reuse, 0x800, RZ, 0xfc, !PT ;  /* 0x000008002a2c7812 */ /* 0x040fe400078efcff */
[----:B-1----:R-:W-:Y:S01]  /*1250*/  LOP3.LUT R43, R42, 0xc00, RZ, 0xfc, !PT ;  /* 0x00000c002a2b7812 */ /* 0x002fe200078efcff */
[----:B0-----:R-:W-:Y:S01]  /*1260*/  IMAD.WIDE R34, R25, 0x4, R2 ;  /* 0x0000000419227825 */ /* 0x001fe200078e0202 */
[----:B------:R-:W-:Y:S02]  /*1270*/  SHF.R.U32.HI R45, RZ, 0x4, R45 ;  /* 0x00000004ff2d7819 */ /* 0x000fe4000001162d */
[----:B------:R-:W-:Y:S02]  /*1280*/  SHF.R.U32.HI R44, RZ, 0x4, R44 ;  /* 0x00000004ff2c7819 */ /* 0x000fe4000001162c */
[----:B------:R-:W-:Y:S01]  /*1290*/  SHF.R.U32.HI R43, RZ, 0x4, R43 ;  /* 0x00000004ff2b7819 */ /* 0x000fe2000001162b */
[----:B------:R-:W-:Y:S01]  /*12a0*/  IMAD R47, R28, 0x1a00, R31 ;  /* 0x00001a001c2f7824 */ /* 0x000fe200078e021f */
[----:B------:R-:W-:-:S02]  /*12b0*/  LEA R25, R45, UR4, 0x2 ;  /* 0x000000042d197c11 */ /* 0x000fc4000f8e10ff */
[----:B------:R-:W-:-:S03]  /*12c0*/  LEA R31, R44, UR4, 0x2 ;  /* 0x000000042c1f7c11 */ /* 0x000fc6000f8e10ff */
[C---:B------:R-:W-:Y:S01]  /*12d0*/  IMAD R46, R42.reuse, 0x4, R25 ;  /* 0x000000042a2e7824 */ /* 0x040fe200078e0219 */
[----:B------:R-:W-:Y:S01]  /*12e0*/  LEA R48, R42, R31, 0x2 ;  /* 0x0000001f2a307211 */ /* 0x000fe200078e10ff */
[----:B------:R-:W-:Y:S02]  /*12f0*/  IMAD R49, R29, 0x1a00, R30 ;  /* 0x00001a001d317824 */ /* 0x000fe400078e021e */
[----:B------:R-:W-:Y:S01]  /*1300*/  IMAD R51, R32, 0x1a00, R33 ;  /* 0x00001a0020337824 */ /* 0x000fe200078e0221 */
[----:B------:R-:W-:Y:S04]  /*1310*/  LDS R24, [R46+0x1000] ;  /* 0x001000002e187984 */ /* 0x000fe80000000800 */
[----:B------:R-:W-:Y:S04]  /*1320*/  LDS R25, [R46+0x1004] ;  /* 0x001004002e197984 */ /* 0x000fe80000000800 */
[----:B------:R-:W-:Y:S04]  /*1330*/  LDS R27, [R46+0x100c] ;  /* 0x00100c002e1b7984 */ /* 0x000fe80000000800 */
[----:B------:R-:W-:Y:S04]  /*1340*/  LDS R28, [R48+0x2000] ;  /* 0x00200000301c7984 */ /* 0x000fe80000000800 */
[----:B------:R0:W-:Y:S01]  /*1350*/  @P6 STG.E.128 desc[UR6][R34.64], R20 ;  /* 0x0000001422006986 */ /* 0x0001e2000c101d06 */
[----:B------:R-:W-:-:S03]  /*1360*/  ISETP.NE.AND P6, PT, R26, RZ, PT ;  /* 0x000000ff1a00720c */ /* 0x000fc60003fc5270 */
[----:B------:R-:W1:Y:S04]  /*1370*/  LDS R26, [R46+0x1008] ;  /* 0x001008002e1a7984 */ /* 0x000e680000000800 */
[----:B------:R-:W-:Y:S04]  /*1380*/  LDS R29, [R48+0x2004] ;  /* 0x00200400301d7984 */ /* 0x000fe80000000800 */
[----:B------:R-:W-:Y:S04]  /*1390*/  LDS R30, [R48+0x2008] ;  /* 0x00200800301e7984 */ /* 0x000fe80000000800 */
[----:B------:R1:W2:Y:S01]  /*13a0*/  LDS R31, [R48+0x200c] ;  /* 0x00200c00301f7984 */ /* 0x0002a20000000800 */
[----:B0-----:R-:W-:-:S05]  /*13b0*/  LEA R35, R43, UR4, 0x2 ;  /* 0x000000042b237c11 */ /* 0x001fca000f8e10ff */
[----:B------:R-:W-:-:S05]  /*13c0*/  IMAD R50, R42, 0x4, R35 ;  /* 0x000000042a327824 */ /* 0x000fca00078e0223 */
[----:B------:R-:W-:Y:S04]  /*13d0*/  LDS R32, [R50+0x3000] ;  /* 0x0030000032207984 */ /* 0x000fe80000000800 */
[----:B------:R-:W-:Y:S04]  /*13e0*/  LDS R33, [R50+0x3004] ;  /* 0x0030040032217984 */ /* 0x000fe80000000800 */
[----:B------:R-:W-:Y:S04]  /*13f0*/  LDS R34, [R50+0x3008] ;  /* 0x0030080032227984 */ /* 0x000fe80000000800 */
[----:B------:R-:W0:Y:S01]  /*1400*/  LDS R35, [R50+0x300c] ;  /* 0x00300c0032237984 */ /* 0x000e220000000800 */
[----:B------:R-:W-:Y:S01]  /*1410*/  SHF.R.U32.HI R53, RZ, 0x2, R41 ;  /* 0x00000002ff357819 */ /* 0x000fe20000011629 */
[----:B------:R-:W-:-:S02]  /*1420*/  IMAD.SHL.U32 R41, R41, 0x400, RZ ;  /* 0x0000040029297824 */ /* 0x000fc400078e00ff */
[----:B------:R-:W-:-:S03]  /*1430*/  IMAD.IADD R47, R40, 0x1, R47 ;  /* 0x00000001282f7824 */ /* 0x000fc600078e022f */
[----:B------:R-:W-:Y:S02]  /*1440*/  LOP3.LUT R52, R41, 0xc00, RZ, 0xc0, !PT ;  /* 0x00000c0029347812 */ /* 0x000fe400078ec0ff */
[----:B------:R-:W-:Y:S01]  /*1450*/  IADD3 R41, R40, R49, RZ ;  /* 0x0000003128297210 */ /* 0x000fe20007ffe0ff */
[----:B------:R-:W-:Y:S01]  /*1460*/  IMAD.IADD R49, R40, 0x1, R51 ;  /* 0x0000000128317824 */ /* 0x000fe200078e0233 */
[----:B------:R-:W-:Y:S02]  /*1470*/  SGXT.U32 R53, R53, 0x6 ;  /* 0x000000063535781a */ /* 0x000fe40000000000 */
[C---:B------:R-:W-:Y:S02]  /*1480*/  LOP3.LUT R40, R52.reuse, 0x100, RZ, 0xfc, !PT ;  /* 0x0000010034287812 */ /* 0x040fe400078efcff */
[----:B-1----:R-:W-:Y:S02]  /*1490*/  LOP3.LUT R48, R52, R53, RZ, 0xfc, !PT ;  /* 0x0000003534307212 */ /* 0x002fe400078efcff */
[----:B------:R-:W-:Y:S01]  /*14a0*/  LEA.HI R51, R40, UR4, RZ, 0x1c ;  /* 0x0000000428337c11 */ /* 0x000fe2000f8fe0ff */
[----:B------:R-:W-:-:S03]  /*14b0*/  IMAD.WIDE R46, R47, 0x4, R2 ;  /* 0x000000042f2e7825 */ /* 0x000fc600078e0202 */
[----:B------:R-:W-:Y:S02]  /*14c0*/  LEA R40, R48, R51, 0x2 ;  /* 0x0000003330287211 */ /* 0x000fe400078e10ff */
[----:B------:R1:W-:Y:S01]  /*14d0*/  @P5 STG.E.128 desc[UR6][R46.64], R24 ;  /* 0x000000182e005986 */ /* 0x0003e2000c101d06 */
[----:B--2---:R-:W-:Y:S01]  /*14e0*/  FADD R51, R20, R4 ;  /* 0x0000000414337221 */ /* 0x004fe20000000000 */
[----:B------:R-:W-:Y:S01]  /*14f0*/  FADD R21, R21, R5 ;  /* 0x0000000515157221 */ /* 0x000fe20000000000 */
[----:B------:R-:W-:-:S04]  /*1500*/  IMAD.WIDE R4, R41, 0x4, R2 ;  /* 0x0000000429047825 */ /* 0x000fc800078e0202 */
[----:B------:R-:W-:Y:S01]  /*1510*/  IMAD.WIDE R2, R49, 0x4, R2 ;  /* 0x0000000431027825 */ /* 0x000fe200078e0202 */
[----:B------:R-:W-:Y:S04]  /*1520*/  @P4 STG.E.128 desc[UR6][R4.64], R28 ;  /* 0x0000001c04004986 */ /* 0x000fe8000c101d06 */
[----:B0-----:R-:W-:Y:S01]  /*1530*/  @P0 STG.E.128 desc[UR6][R2.64], R32 ;  /* 0x0000002002000986 */ /* 0x001fe2000c101d06 */
[C---:B-1----:R-:W-:Y:S02]  /*1540*/  LOP3.LUT R46, R52.reuse, 0x200, RZ, 0xfc, !PT ;  /* 0x00000200342e7812 */ /* 0x042fe400078efcff */
[C---:B------:R-:W-:Y:S02]  /*1550*/  LOP3.LUT R54, R52.reuse, 0x300, RZ, 0xfc, !PT ;  /* 0x0000030034367812 */ /* 0x040fe400078efcff */
[----:B------:R-:W-:-:S02]  /*1560*/  LEA.HI R47, R52, UR4, RZ, 0x1c ;  /* 0x00000004342f7c11 */ /* 0x000fc4000f8fe0ff */
[----:B------:R-:W-:Y:S02]  /*1570*/  LEA.HI R53, R46, UR4, RZ, 0x1c ;  /* 0x000000042e357c11 */ /* 0x000fe4000f8fe0ff */
[----:B------:R-:W-:Y:S01]  /*1580*/  LEA.HI R55, R54, UR4, RZ, 0x1c ;  /* 0x0000000436377c11 */ /* 0x000fe2000f8fe0ff */
[C---:B------:R-:W-:Y:S01]  /*1590*/  IMAD R46, R48.reuse, 0x4, R47 ;  /* 0x00000004302e7824 */ /* 0x040fe200078e022f */
[----:B------:R-:W-:Y:S01]  /*15a0*/  BAR.SYNC.DEFER_BLOCKING 0x0 ;  /* 0x0000000000007b1d */ /* 0x000fe20000010000 */
[----:B------:R-:W-:Y:S02]  /*15b0*/  IMAD R47, R48, 0x4, R53 ;  /* 0x00000004302f7824 */ /* 0x000fe400078e0235 */
[----:B------:R-:W-:Y:S01]  /*15c0*/  FADD R6, R22, R6 ;  /* 0x0000000616067221 */ /* 0x000fe20000000000 */
[----:B------:R-:W-:Y:S01]  /*15d0*/  LEA R48, R48, R55, 0x2 ;  /* 0x0000003730307211 */ /* 0x000fe200078e10ff */
[----:B------:R-:W-:Y:S01]  /*15e0*/  FADD R7, R23, R7 ;  /* 0x0000000717077221 */ /* 0x000fe20000000000 */
[----:B---3--:R-:W-:Y:S01]  /*15f0*/  FADD R23, R24, R8 ;  /* 0x0000000818177221 */ /* 0x008fe20000000000 */
[----:B------:R-:W-:Y:S01]  /*1600*/  FADD R9, R25, R9 ;  /* 0x0000000919097221 */ /* 0x000fe20000000000 */
[----:B------:R-:W-:Y:S01]  /*1610*/  FADD R10, R26, R10 ;  /* 0x0000000a1a0a7221 */ /* 0x000fe20000000000 */
[----:B------:R-:W-:Y:S01]  /*1620*/  FADD R11, R27, R11 ;  /* 0x0000000b1b0b7221 */ /* 0x000fe20000000000 */
[----:B----4-:R-:W-:Y:S01]  /*1630*/  FADD R25, R28, R12 ;  /* 0x0000000c1c197221 */ /* 0x010fe20000000000 */
[----:B------:R-:W-:Y:S01]  /*1640*/  FADD R13, R29, R13 ;  /* 0x0000000d1d0d7221 */ /* 0x000fe20000000000 */
[----:B------:R-:W-:Y:S01]  /*1650*/  FADD R14, R30, R14 ;  /* 0x0000000e1e0e7221 */ /* 0x000fe20000000000 */
[----:B------:R-:W-:Y:S01]  /*1660*/  FADD R15, R31, R15 ;  /* 0x0000000f1f0f7221 */ /* 0x000fe20000000000 */
[----:B------:R-:W-:Y:S04]  /*1670*/  STS [R46], R51 ;  /* 0x000000332e007388 */ /* 0x000fe80000000800 */
[----:B------:R0:W-:Y:S04]  /*1680*/  STS [R40+0x400], R21 ;  /* 0x0004001528007388 */ /* 0x0001e80000000800 */
[----:B------:R-:W-:Y:S04]  /*1690*/  STS [R47+0x800], R6 ;  /* 0x000800062f007388 */ /* 0x000fe80000000800 */
[----:B------:R-:W-:Y:S01]  /*16a0*/  STS [R48+0xc00], R7 ;  /* 0x000c000730007388 */ /* 0x000fe20000000800 */
[----:B-----5:R-:W-:Y:S01]  /*16b0*/  FADD R27, R32, R16 ;  /* 0x00000010201b7221 */ /* 0x020fe20000000000 */
[----:B------:R-:W-:Y:S01]  /*16c0*/  FADD R17, R33, R17 ;  /* 0x0000001121117221 */ /* 0x000fe20000000000 */
[----:B------:R-:W-:Y:S01]  /*16d0*/  FADD R18, R34, R18 ;  /* 0x0000001222127221 */ /* 0x000fe20000000000 */
[----:B------:R-:W-:Y:S01]  /*16e0*/  STS [R46+0x100], R23 ;  /* 0x000100172e007388 */ /* 0x000fe20000000800 */
[----:B------:R-:W-:Y:S01]  /*16f0*/  FADD R41, R35, R19 ;  /* 0x0000001323297221 */ /* 0x000fe20000000000 */
[----:B------:R-:W-:Y:S01]  /*1700*/  LOP3.LUT R45, R45, 0x70, RZ, 0xc0, !PT ;  /* 0x000000702d2d7812 */ /* 0x000fe200078ec0ff */
[----:B0-----:R-:W0:Y:S01]  /*1710*/  LDC.64 R20, c[0x0][0x248] ;  /* 0x00009200ff147b82 */ /* 0x001e220000000a00 */
        /* <DEDUP_REMOVED lines=8> */
[----:B------:R1:W-:Y:S04]  /*17a0*/  STS [R40+0x700], R17 ;  /* 0x0007001128007388 */ /* 0x0003e80000000800 */
[----:B------:R2:W-:Y:S04]  /*17b0*/  STS [R47+0xb00], R18 ;  /* 0x000b00122f007388 */ /* 0x0005e80000000800 */
[----:B------:R-:W-:Y:S01]  /*17c0*/  STS [R48+0xf00], R41 ;  /* 0x000f002930007388 */ /* 0x000fe20000000800 */
[----:B------:R-:W-:Y:S01]  /*17d0*/  BAR.SYNC.DEFER_BLOCKING 0x0 ;  /* 0x0000000000007b1d */ /* 0x000fe20000010000 */
[----:B------:R-:W-:Y:S01]  /*17e0*/  LOP3.LUT R44, R44, 0xb0, RZ, 0xc0, !PT ;  /* 0x000000b02c2c7812 */ /* 0x000fe200078ec0ff */
[----:B------:R-:W-:-:S03]  /*17f0*/  VIADD R45, R45, UR4 ;  /* 0x000000042d2d7c36 */ /* 0x000fc60008000000 */
[----:B------:R-:W-:Y:S01]  /*1800*/  IADD3 R3, R44, UR4, RZ ;  /* 0x000000042c037c10 */ /* 0x000fe2000fffe0ff */
[----:B------:R-:W-:-:S03]  /*1810*/  IMAD R8, R42, 0x4, R45 ;  /* 0x000000042a087824 */ /* 0x000fc600078e022d */
[----:B------:R-:W-:Y:S01]  /*1820*/  LEA R12, R42, R3, 0x2 ;  /* 0x000000032a0c7211 */ /* 0x000fe200078e10ff */
[----:B------:R-:W3:Y:S04]  /*1830*/  LDS.128 R4, [R39] ;  /* 0x0000000027047984 */ /* 0x000ee80000000c00 */
[----:B------:R-:W4:Y:S04]  /*1840*/  LDS.128 R8, [R8+0x1000] ;  /* 0x0010000008087984 */ /* 0x000f280000000c00 */
[----:B------:R-:W5:Y:S01]  /*1850*/  LDS.128 R12, [R12+0x2000] ;  /* 0x002000000c0c7984 */ /* 0x000f620000000c00 */
[----:B------:R-:W-:Y:S01]  /*1860*/  LOP3.LUT R43, R43, 0xf0, RZ, 0xc0, !PT ;  /* 0x000000f02b2b7812 */ /* 0x000fe200078ec0ff */
[----:B0-----:R-:W-:-:S04]  /*1870*/  IMAD.WIDE R2, R38, 0x4, R20 ;  /* 0x0000000426027825 */ /* 0x001fc800078e0214 */
[----:B-1----:R-:W-:-:S04]  /*1880*/  IMAD.WIDE R16, R36, 0x4, R20 ;  /* 0x0000000424107825 */ /* 0x002fc800078e0214 */
[----:B--2---:R-:W-:-:S04]  /*1890*/  IMAD.WIDE R18, R37, 0x4, R20 ;  /* 0x0000000425127825 */ /* 0x004fc800078e0214 */
[----:B------:R-:W-:-:S05]  /*18a0*/  VIADD R43, R43, UR4 ;  /* 0x000000042b2b7c36 */ /* 0x000fca0008000000 */
[----:B------:R-:W-:Y:S01]  /*18b0*/  LEA R43, R42, R43, 0x2 ;  /* 0x0000002b2a2b7211 */ /* 0x000fe200078e10ff */
[----:B---3--:R0:W-:Y:S04]  /*18c0*/  @P6 STG.E.128 desc[UR6][R2.64], R4 ;  /* 0x0000000402006986 */ /* 0x0081e8000c101d06 */
[----:B----4-:R0:W-:Y:S04]  /*18d0*/  @P3 STG.E.128 desc[UR6][R16.64], R8 ;  /* 0x0000000810003986 */ /* 0x0101e8000c101d06 */
[----:B-----5:R0:W-:Y:S02]  /*18e0*/  @P2 STG.E.128 desc[UR6][R18.64], R12 ;  /* 0x0000000c12002986 */ /* 0x0201e4000c101d06 */
[----:B0-----:R-:W-:Y:S05]  /*18f0*/  @!P1 EXIT ;  /* 0x000000000000994d */ /* 0x001fea0003800000 */
[----:B------:R-:W1:Y:S01]  /*1900*/  LDS.128 R40, [R43+0x3000] ;  /* 0x003000002b287984 */ /* 0x000e620000000c00 */
[----:B0-----:R-:W-:-:S05]  /*1910*/  IMAD.WIDE R2, R0, 0x4, R20 ;  /* 0x0000000400027825 */ /* 0x001fca00078e0214 */
[----:B-1----:R-:W-:Y:S01]  /*1920*/  STG.E.128 desc[UR6][R2.64], R40 ;  /* 0x0000002802007986 */ /* 0x002fe2000c101d06 */
[----:B------:R-:W-:Y:S05]  /*1930*/  EXIT ;  /* 0x000000000000794d */ /* 0x000fea0003800000 */
.L_x_0:
[----:B------:R-:W-:-:S00]  /*1940*/  BRA `(.L_x_0) ;  /* 0xfffffffc00fc7947 */ /* 0x000fc0000383ffff */
[----:B------:R-:W-:-:S00]  /*1950*/  NOP ;  /* 0x0000000000007918 */ /* 0x000fc00000000000 */
        /* <DEDUP_REMOVED lines=10> */
.L_x_1:


//--------------------- .nv.global.init           --------------------------
	.section	.nv.global.init,"aw",@progbits
.nv.global.init:
	.type		_$_str,@object
	.size		_$_str,(_$_str_$_2 - _$_str)
_$_str:
        /*0000*/ 	.byte	0x5f, 0x5f, 0x43, 0x55, 0x44, 0x41, 0x5f, 0x46, 0x54, 0x5a, 0x00
	.type		_$_str_$_2,@object
	.size		_$_str_$_2,(.L_1 - _$_str_$_2)
_$_str_$_2:
        /*000b*/ 	.byte	0x5f, 0x5f, 0x43, 0x55, 0x44, 0x41, 0x5f, 0x50, 0x52, 0x45, 0x43, 0x5f, 0x53, 0x51, 0x52, 0x54
        /*001b*/ 	.byte	0x00
.L_1:


//--------------------- .nv.shared.triton_poi_fused__native_batch_norm_legit_no_training_add_relu_32 --------------------------
	.section	.nv.shared.triton_poi_fused__native_batch_norm_legit_no_training_add_relu_32,"aw",@nobits
	.sectionflags	@""
	.align	16
	.zero		1024


//--------------------- .nv.constant0.triton_poi_fused__native_batch_norm_legit_no_training_add_relu_32 --------------------------
	.section	.nv.constant0.triton_poi_fused__native_batch_norm_legit_no_training_add_relu_32,"a",@progbits
	.sectionflags	@""
	.align	4
.nv.constant0.triton_poi_fused__native_batch_norm_legit_no_training_add_relu_32:
	.zero		600
